//
// Generated by NVIDIA NVVM Compiler
//
// Compiler Build ID: CL-36424714
// Cuda compilation tools, release 13.0, V13.0.88
// Based on NVVM 20.0.0
//

.version 9.0
.target sm_100
.address_size 64

	// .globl	_Z15mergeSortKernelPiS_ii

.visible .entry _Z15mergeSortKernelPiS_ii(
	.param .u64 .ptr .align 1 _Z15mergeSortKernelPiS_ii_param_0,
	.param .u64 .ptr .align 1 _Z15mergeSortKernelPiS_ii_param_1,
	.param .u32 _Z15mergeSortKernelPiS_ii_param_2,
	.param .u32 _Z15mergeSortKernelPiS_ii_param_3
)
{
	.reg .pred 	%p<24>;
	.reg .b32 	%r<124>;
	.reg .b64 	%rd<41>;

	ld.param.u64 	%rd9, [_Z15mergeSortKernelPiS_ii_param_0];
	ld.param.u64 	%rd10, [_Z15mergeSortKernelPiS_ii_param_1];
	ld.param.u32 	%r65, [_Z15mergeSortKernelPiS_ii_param_2];
	ld.param.u32 	%r66, [_Z15mergeSortKernelPiS_ii_param_3];
	cvta.to.global.u64 	%rd1, %rd9;
	cvta.to.global.u64 	%rd2, %rd10;
	mov.u32 	%r67, %tid.x;
	mov.u32 	%r68, %ctaid.x;
	mov.u32 	%r69, %ntid.x;
	mad.lo.s32 	%r70, %r68, %r69, %r67;
	mul.lo.s32 	%r71, %r70, %r66;
	shl.b32 	%r1, %r71, 1;
	setp.ge.s32 	%p1, %r1, %r65;
	@%p1 bra 	$L__BB0_27;
	add.s32 	%r72, %r1, %r66;
	add.s32 	%r73, %r72, %r66;
	min.s32 	%r2, %r72, %r65;
	min.s32 	%r3, %r73, %r65;
	setp.lt.s32 	%p2, %r66, 1;
	setp.ge.s32 	%p3, %r72, %r3;
	or.pred  	%p4, %p2, %p3;
	mov.u32 	%r96, %r1;
	mov.u32 	%r97, %r2;
	mov.u32 	%r107, %r1;
	@%p4 bra 	$L__BB0_2;
	bra.uni 	$L__BB0_15;
$L__BB0_2:
	setp.ge.s32 	%p9, %r96, %r2;
	@%p9 bra 	$L__BB0_9;
	sub.s32 	%r75, %r2, %r96;
	and.b32  	%r7, %r75, 3;
	setp.eq.s32 	%p10, %r7, 0;
	mov.u32 	%r103, %r96;
	@%p10 bra 	$L__BB0_6;
	neg.s32 	%r99, %r7;
	mov.u32 	%r103, %r96;
$L__BB0_5:
	.pragma "nounroll";
	mul.wide.s32 	%rd19, %r107, 4;
	add.s64 	%rd20, %rd2, %rd19;
	mul.wide.s32 	%rd21, %r103, 4;
	add.s64 	%rd22, %rd1, %rd21;
	ld.global.u32 	%r76, [%rd22];
	st.global.u32 	[%rd20], %r76;
	add.s32 	%r103, %r103, 1;
	add.s32 	%r107, %r107, 1;
	add.s32 	%r99, %r99, 1;
	setp.ne.s32 	%p11, %r99, 0;
	@%p11 bra 	$L__BB0_5;
$L__BB0_6:
	sub.s32 	%r77, %r96, %r2;
	setp.gt.u32 	%p12, %r77, -4;
	@%p12 bra 	$L__BB0_9;
	add.s64 	%rd3, %rd1, 8;
	sub.s32 	%r113, %r103, %r2;
	add.s64 	%rd4, %rd2, 8;
$L__BB0_8:
	mul.wide.s32 	%rd23, %r103, 4;
	add.s64 	%rd24, %rd3, %rd23;
	mul.wide.s32 	%rd25, %r107, 4;
	add.s64 	%rd26, %rd4, %rd25;
	ld.global.u32 	%r78, [%rd24+-8];
	st.global.u32 	[%rd26+-8], %r78;
	ld.global.u32 	%r79, [%rd24+-4];
	st.global.u32 	[%rd26+-4], %r79;
	ld.global.u32 	%r80, [%rd24];
	st.global.u32 	[%rd26], %r80;
	ld.global.u32 	%r81, [%rd24+4];
	st.global.u32 	[%rd26+4], %r81;
	add.s32 	%r103, %r103, 4;
	add.s32 	%r107, %r107, 4;
	add.s32 	%r113, %r113, 4;
	setp.eq.s32 	%p13, %r113, 0;
	@%p13 bra 	$L__BB0_9;
	bra.uni 	$L__BB0_8;
$L__BB0_9:
	setp.ge.s32 	%p14, %r97, %r3;
	@%p14 bra 	$L__BB0_20;
	sub.s32 	%r82, %r3, %r97;
	and.b32  	%r30, %r82, 3;
	setp.eq.s32 	%p15, %r30, 0;
	mov.u32 	%r112, %r97;
	@%p15 bra 	$L__BB0_13;
	neg.s32 	%r108, %r30;
	mov.u32 	%r112, %r97;
$L__BB0_12:
	.pragma "nounroll";
	mul.wide.s32 	%rd27, %r107, 4;
	add.s64 	%rd28, %rd2, %rd27;
	mul.wide.s32 	%rd29, %r112, 4;
	add.s64 	%rd30, %rd1, %rd29;
	ld.global.u32 	%r83, [%rd30];
	st.global.u32 	[%rd28], %r83;
	add.s32 	%r112, %r112, 1;
	add.s32 	%r107, %r107, 1;
	add.s32 	%r108, %r108, 1;
	setp.ne.s32 	%p16, %r108, 0;
	@%p16 bra 	$L__BB0_12;
$L__BB0_13:
	sub.s32 	%r84, %r97, %r3;
	setp.gt.u32 	%p17, %r84, -4;
	@%p17 bra 	$L__BB0_20;
	add.s64 	%rd5, %rd1, 8;
	sub.s32 	%r119, %r112, %r3;
	add.s64 	%rd6, %rd2, 8;
	bra.uni 	$L__BB0_19;
$L__BB0_15:
	mul.wide.s32 	%rd11, %r96, 4;
	add.s64 	%rd12, %rd1, %rd11;
	ld.global.u32 	%r22, [%rd12];
	mul.wide.s32 	%rd13, %r97, 4;
	add.s64 	%rd14, %rd1, %rd13;
	ld.global.u32 	%r23, [%rd14];
	setp.gt.s32 	%p5, %r22, %r23;
	@%p5 bra 	$L__BB0_17;
	mul.wide.s32 	%rd15, %r107, 4;
	add.s64 	%rd16, %rd2, %rd15;
	st.global.u32 	[%rd16], %r22;
	add.s32 	%r96, %r96, 1;
	bra.uni 	$L__BB0_18;
$L__BB0_17:
	mul.wide.s32 	%rd17, %r107, 4;
	add.s64 	%rd18, %rd2, %rd17;
	st.global.u32 	[%rd18], %r23;
	add.s32 	%r97, %r97, 1;
$L__BB0_18:
	add.s32 	%r107, %r107, 1;
	setp.lt.s32 	%p6, %r96, %r2;
	setp.lt.s32 	%p7, %r97, %r3;
	and.pred  	%p8, %p6, %p7;
	@%p8 bra 	$L__BB0_15;
	bra.uni 	$L__BB0_2;
$L__BB0_19:
	mul.wide.s32 	%rd31, %r112, 4;
	add.s64 	%rd32, %rd5, %rd31;
	mul.wide.s32 	%rd33, %r107, 4;
	add.s64 	%rd34, %rd6, %rd33;
	ld.global.u32 	%r85, [%rd32+-8];
	st.global.u32 	[%rd34+-8], %r85;
	ld.global.u32 	%r86, [%rd32+-4];
	st.global.u32 	[%rd34+-4], %r86;
	ld.global.u32 	%r87, [%rd32];
	st.global.u32 	[%rd34], %r87;
	ld.global.u32 	%r88, [%rd32+4];
	st.global.u32 	[%rd34+4], %r88;
	add.s32 	%r112, %r112, 4;
	add.s32 	%r107, %r107, 4;
	add.s32 	%r119, %r119, 4;
	setp.eq.s32 	%p18, %r119, 0;
	@%p18 bra 	$L__BB0_20;
	bra.uni 	$L__BB0_19;
$L__BB0_20:
	setp.ge.s32 	%p19, %r1, %r3;
	@%p19 bra 	$L__BB0_27;
	sub.s32 	%r89, %r3, %r1;
	and.b32  	%r47, %r89, 3;
	setp.eq.s32 	%p20, %r47, 0;
	mov.u32 	%r118, %r1;
	@%p20 bra 	$L__BB0_24;
	neg.s32 	%r116, %r47;
	mov.u32 	%r118, %r1;
$L__BB0_23:
	.pragma "nounroll";
	mul.wide.s32 	%rd35, %r118, 4;
	add.s64 	%rd36, %rd1, %rd35;
	add.s64 	%rd37, %rd2, %rd35;
	ld.global.u32 	%r90, [%rd37];
	st.global.u32 	[%rd36], %r90;
	add.s32 	%r118, %r118, 1;
	add.s32 	%r116, %r116, 1;
	setp.ne.s32 	%p21, %r116, 0;
	@%p21 bra 	$L__BB0_23;
$L__BB0_24:
	sub.s32 	%r91, %r1, %r3;
	setp.gt.u32 	%p22, %r91, -4;
	@%p22 bra 	$L__BB0_27;
	sub.s32 	%r122, %r118, %r3;
	add.s64 	%rd7, %rd2, 8;
	add.s64 	%rd8, %rd1, 8;
$L__BB0_26:
	mul.wide.s32 	%rd38, %r118, 4;
	add.s64 	%rd39, %rd7, %rd38;
	add.s64 	%rd40, %rd8, %rd38;
	ld.global.u32 	%r92, [%rd39+-8];
	st.global.u32 	[%rd40+-8], %r92;
	ld.global.u32 	%r93, [%rd39+-4];
	st.global.u32 	[%rd40+-4], %r93;
	ld.global.u32 	%r94, [%rd39];
	st.global.u32 	[%rd40], %r94;
	ld.global.u32 	%r95, [%rd39+4];
	st.global.u32 	[%rd40+4], %r95;
	add.s32 	%r118, %r118, 4;
	add.s32 	%r122, %r122, 4;
	setp.ne.s32 	%p23, %r122, 0;
	@%p23 bra 	$L__BB0_26;
$L__BB0_27:
	ret;

}


// ===== COMPILED SASS (sm_100) =====

	.target	sm_100

	.elftype	@"ET_EXEC"


//--------------------- .note.nv.tkinfo           --------------------------
	.section	.note.nv.tkinfo,"",@"SHT_NOTE"
	.sectionflags	@"SHF_NOTE_NV_TKINFO"
	.tkinfo
        /*0018*/ 	.word	0x00000002
        /*0030*/ 	.string	""
        /*0030*/ 	.string	"ptxas"
        /*0030*/ 	.string	"Cuda compilation tools, release 13.0, V13.0.88"
        /*0030*/ 	.string	"Build cuda_13.0.r13.0/compiler.36424714_0"
        /*0030*/ 	.string	"-arch sm_100 -m 64 "



//--------------------- .note.nv.cuinfo           --------------------------
	.section	.note.nv.cuinfo,"",@"SHT_NOTE"
	.sectionflags	@"SHF_NOTE_NV_CUINFO"
        /*0018*/ 	.short	0x0002
        /*001a*/ 	.short	0x0064
        /*001c*/ 	.short	0x0082
	.zero		2


//--------------------- .nv.info                  --------------------------
	.section	.nv.info,"",@"SHT_CUDA_INFO"
	.align	4


	//----- nvinfo : EIATTR_REGCOUNT
	.align		4
        /*0000*/ 	.byte	0x04, 0x2f
        /*0002*/ 	.short	(.L_1 - .L_0)
	.align		4
.L_0:
        /*0004*/ 	.word	index@(_Z15mergeSortKernelPiS_ii)
        /*0008*/ 	.word	0x00000018


	//----- nvinfo : EIATTR_FRAME_SIZE
	.align		4
.L_1:
        /*000c*/ 	.byte	0x04, 0x11
        /*000e*/ 	.short	(.L_3 - .L_2)
	.align		4
.L_2:
        /*0010*/ 	.word	index@(_Z15mergeSortKernelPiS_ii)
        /*0014*/ 	.word	0x00000000


	//----- nvinfo : EIATTR_MIN_STACK_SIZE
	.align		4
.L_3:
        /*0018*/ 	.byte	0x04, 0x12
        /*001a*/ 	.short	(.L_5 - .L_4)
	.align		4
.L_4:
        /*001c*/ 	.word	index@(_Z15mergeSortKernelPiS_ii)
        /*0020*/ 	.word	0x00000000
.L_5:


//--------------------- .nv.compat                --------------------------
	.section	.nv.compat,"",@"SHT_CUDA_COMPAT_INFO"
	.align	4
        /*0000*/ 	.byte	0x02, 0x09, 0x00, 0x00, 0x02, 0x02, 0x01, 0x00, 0x02, 0x05, 0x05, 0x00, 0x03, 0x07, 0x01, 0x01
        /*0010*/ 	.byte	0x02, 0x03, 0x00, 0x00, 0x02, 0x06, 0x01, 0x00, 0x04, 0x0b, 0x08, 0x00, 0x09, 0x00, 0x00, 0x00
        /*0020*/ 	.byte	0x00, 0x00, 0x00, 0x00


//--------------------- .nv.info._Z15mergeSortKernelPiS_ii --------------------------
	.section	.nv.info._Z15mergeSortKernelPiS_ii,"",@"SHT_CUDA_INFO"
	.sectionflags	@""
	.align	4


	//----- nvinfo : EIATTR_CUDA_API_VERSION
	.align		4
        /*0000*/ 	.byte	0x04, 0x37
        /*0002*/ 	.short	(.L_7 - .L_6)
.L_6:
        /*0004*/ 	.word	0x00000082


	//----- nvinfo : EIATTR_KPARAM_INFO
	.align		4
.L_7:
        /*0008*/ 	.byte	0x04, 0x17
        /*000a*/ 	.short	(.L_9 - .L_8)
.L_8:
        /*000c*/ 	.word	0x00000000
        /*0010*/ 	.short	0x0003
        /*0012*/ 	.short	0x0014
        /*0014*/ 	.byte	0x00, 0xf0, 0x11, 0x00


	//----- nvinfo : EIATTR_KPARAM_INFO
	.align		4
.L_9:
        /*0018*/ 	.byte	0x04, 0x17
        /*001a*/ 	.short	(.L_11 - .L_10)
.L_10:
        /*001c*/ 	.word	0x00000000
        /*0020*/ 	.short	0x0002
        /*0022*/ 	.short	0x0010
        /*0024*/ 	.byte	0x00, 0xf0, 0x11, 0x00


	//----- nvinfo : EIATTR_KPARAM_INFO
	.align		4
.L_11:
        /*0028*/ 	.byte	0x04, 0x17
        /*002a*/ 	.short	(.L_13 - .L_12)
.L_12:
        /*002c*/ 	.word	0x00000000
        /*0030*/ 	.short	0x0001
        /*0032*/ 	.short	0x0008
        /*0034*/ 	.byte	0x00, 0xf5, 0x21, 0x00


	//----- nvinfo : EIATTR_KPARAM_INFO
	.align		4
.L_13:
        /*0038*/ 	.byte	0x04, 0x17
        /*003a*/ 	.short	(.L_15 - .L_14)
.L_14:
        /*003c*/ 	.word	0x00000000
        /*0040*/ 	.short	0x0000
        /*0042*/ 	.short	0x0000
        /*0044*/ 	.byte	0x00, 0xf5, 0x21, 0x00


	//----- nvinfo : EIATTR_SPARSE_MMA_MASK
	.align		4
.L_15:
        /*0048*/ 	.byte	0x03, 0x50
        /*004a*/ 	.short	0x0000


	//----- nvinfo : EIATTR_MAXREG_COUNT
	.align		4
        /*004c*/ 	.byte	0x03, 0x1b
        /*004e*/ 	.short	0x00ff


	//----- nvinfo : EIATTR_MERCURY_ISA_VERSION
	.align		4
        /*0050*/ 	.byte	0x03, 0x5f
        /*0052*/ 	.short	0x0101


	//----- nvinfo : EIATTR_VRC_CTA_INIT_COUNT
	.align		4
        /*0054*/ 	.byte	0x02, 0x4a
	.zero		1
	.zero		1


	//----- nvinfo : EIATTR_EXIT_INSTR_OFFSETS
	.align		4
        /*0058*/ 	.byte	0x04, 0x1c
        /*005a*/ 	.short	(.L_17 - .L_16)


	//   ....[0]....
.L_16:
        /*005c*/ 	.word	0x00000090


	//   ....[1]....
        /*0060*/ 	.word	0x00000850


	//   ....[2]....
        /*0064*/ 	.word	0x00000980


	//   ....[3]....
        /*0068*/ 	.word	0x00000b10


	//----- nvinfo : EIATTR_CRS_STACK_SIZE
	.align		4
.L_17:
        /*006c*/ 	.byte	0x04, 0x1e
        /*006e*/ 	.short	(.L_19 - .L_18)
.L_18:
        /*0070*/ 	.word	0x00000000


	//----- nvinfo : EIATTR_CBANK_PARAM_SIZE
	.align		4
.L_19:
        /*0074*/ 	.byte	0x03, 0x19
        /*0076*/ 	.short	0x0018


	//----- nvinfo : EIATTR_PARAM_CBANK
	.align		4
        /*0078*/ 	.byte	0x04, 0x0a
        /*007a*/ 	.short	(.L_21 - .L_20)
	.align		4
.L_20:
        /*007c*/ 	.word	index@(.nv.constant0._Z15mergeSortKernelPiS_ii)
        /*0080*/ 	.short	0x0380
        /*0082*/ 	.short	0x0018


	//----- nvinfo : EIATTR_SW_WAR
	.align		4
.L_21:
        /*0084*/ 	.byte	0x04, 0x36
        /*0086*/ 	.short	(.L_23 - .L_22)
.L_22:
        /*0088*/ 	.word	0x00000008
.L_23:


//--------------------- .nv.callgraph             --------------------------
	.section	.nv.callgraph,"",@"SHT_CUDA_CALLGRAPH"
	.align	4
	.sectionentsize	8
	.align		4
        /*0000*/ 	.word	0x00000000
	.align		4
        /*0004*/ 	.word	0xffffffff
	.align		4
        /*0008*/ 	.word	0x00000000
	.align		4
        /*000c*/ 	.word	0xfffffffe
	.align		4
        /*0010*/ 	.word	0x00000000
	.align		4
        /*0014*/ 	.word	0xfffffffd
	.align		4
        /*0018*/ 	.word	0x00000000
	.align		4
        /*001c*/ 	.word	0xfffffffc


//--------------------- .text._Z15mergeSortKernelPiS_ii --------------------------
	.section	.text._Z15mergeSortKernelPiS_ii,"ax",@progbits
	.align	128
        .global         _Z15mergeSortKernelPiS_ii
        .type           _Z15mergeSortKernelPiS_ii,@function
        .size           _Z15mergeSortKernelPiS_ii,(.L_x_20 - _Z15mergeSortKernelPiS_ii)
        .other          _Z15mergeSortKernelPiS_ii,@"STO_CUDA_ENTRY STV_DEFAULT"
_Z15mergeSortKernelPiS_ii:
.text._Z15mergeSortKernelPiS_ii:
[----:B------:R-:W-:Y:S01]  /*0000*/  LDC R1, c[0x0][0x37c] ;  /* 0x0000df00ff017b82 */ /* 0x000fe20000000800 */
[----:B------:R-:W0:Y:S07]  /*0010*/  S2R R0, SR_TID.X ;  /* 0x0000000000007919 */ /* 0x000e2e0000002100 */
[----:B------:R-:W0:Y:S08]  /*0020*/  S2UR UR4, SR_CTAID.X ;  /* 0x00000000000479c3 */ /* 0x000e300000002500 */
[----:B------:R-:W0:Y:S08]  /*0030*/  LDC R3, c[0x0][0x360] ;  /* 0x0000d800ff037b82 */ /* 0x000e300000000800 */
[----:B------:R-:W1:Y:S01]  /*0040*/  LDC.64 R8, c[0x0][0x390] ;  /* 0x0000e400ff087b82 */ /* 0x000e620000000a00 */
[----:B0-----:R-:W-:-:S04]  /*0050*/  IMAD R0, R3, UR4, R0 ;  /* 0x0000000403007c24 */ /* 0x001fc8000f8e0200 */
[----:B-1----:R-:W-:-:S04]  /*0060*/  IMAD R0, R0, R9, RZ ;  /* 0x0000000900007224 */ /* 0x002fc800078e02ff */
[----:B------:R-:W-:-:S05]  /*0070*/  IMAD.SHL.U32 R0, R0, 0x2, RZ ;  /* 0x0000000200007824 */ /* 0x000fca00078e00ff */
[----:B------:R-:W-:-:S13]  /*0080*/  ISETP.GE.AND P0, PT, R0, R8, PT ;  /* 0x000000080000720c */ /* 0x000fda0003f06270 */
[----:B------:R-:W-:Y:S05]  /*0090*/  @P0 EXIT ;  /* 0x000000000000094d */ /* 0x000fea0003800000 */
[----:B------:R-:W-:Y:S01]  /*00a0*/  IMAD.IADD R5, R0, 0x1, R9 ;  /* 0x0000000100057824 */ /* 0x000fe200078e0209 */
[----:B------:R-:W0:Y:S01]  /*00b0*/  LDC.64 R6, c[0x0][0x380] ;  /* 0x0000e000ff067b82 */ /* 0x000e220000000a00 */
[----:B------:R-:W1:Y:S01]  /*00c0*/  LDCU.64 UR6, c[0x0][0x358] ;  /* 0x00006b00ff0677ac */ /* 0x000e620008000a00 */
[----:B------:R-:W-:Y:S01]  /*00d0*/  BSSY.RECONVERGENT B0, `(.L_x_0) ;  /* 0x0000018000007945 */ /* 0x000fe20003800200 */
[----:B------:R-:W-:Y:S01]  /*00e0*/  MOV R16, R0 ;  /* 0x0000000000107202 */ /* 0x000fe20000000f00 */
[----:B------:R-:W-:Y:S01]  /*00f0*/  IMAD.MOV.U32 R2, RZ, RZ, R0 ;  /* 0x000000ffff027224 */ /* 0x000fe200078e0000 */
[----:B------:R-:W-:-:S03]  /*0100*/  VIADDMNMX R3, R5, R9, R8, PT ;  /* 0x0000000905037246 */ /* 0x000fc60003800108 */
[----:B------:R-:W2:Y:S01]  /*0110*/  LDC.64 R14, c[0x0][0x388] ;  /* 0x0000e200ff0e7b82 */ /* 0x000ea20000000a00 */
[C---:B------:R-:W-:Y:S02]  /*0120*/  ISETP.GE.AND P0, PT, R5.reuse, R3, PT ;  /* 0x000000030500720c */ /* 0x040fe40003f06270 */
[----:B------:R-:W-:Y:S02]  /*0130*/  VIMNMX R5, PT, PT, R5, R8, PT ;  /* 0x0000000805057248 */ /* 0x000fe40003fe0100 */
[----:B------:R-:W-:-:S03]  /*0140*/  ISETP.LT.OR P0, PT, R9, 0x1, P0 ;  /* 0x000000010900780c */ /* 0x000fc60000701670 */
[----:B------:R-:W-:-:S10]  /*0150*/  IMAD.MOV.U32 R4, RZ, RZ, R5 ;  /* 0x000000ffff047224 */ /* 0x000fd400078e0005 */
[----:B-1----:R-:W-:Y:S05]  /*0160*/  @P0 BRA `(.L_x_1) ;  /* 0x0000000000380947 */ /* 0x002fea0003800000 */
.L_x_2:
[----:B0-----:R-:W-:-:S04]  /*0170*/  IMAD.WIDE R8, R16, 0x4, R6 ;  /* 0x0000000410087825 */ /* 0x001fc800078e0206 */
[----:B------:R-:W-:Y:S02]  /*0180*/  IMAD.WIDE R10, R4, 0x4, R6 ;  /* 0x00000004040a7825 */ /* 0x000fe400078e0206 */
[----:B------:R-:W3:Y:S04]  /*0190*/  LDG.E R9, desc[UR6][R8.64] ;  /* 0x0000000608097981 */ /* 0x000ee8000c1e1900 */
[----:B------:R-:W3:Y:S01]  /*01a0*/  LDG.E R10, desc[UR6][R10.64] ;  /* 0x000000060a0a7981 */ /* 0x000ee2000c1e1900 */
[----:B--2---:R-:W-:-:S04]  /*01b0*/  IMAD.WIDE R12, R2, 0x4, R14 ;  /* 0x00000004020c7825 */ /* 0x004fc800078e020e */
[----:B------:R-:W-:Y:S01]  /*01c0*/  VIADD R2, R2, 0x1 ;  /* 0x0000000102027836 */ /* 0x000fe20000000000 */
[----:B---3--:R-:W-:-:S13]  /*01d0*/  ISETP.GT.AND P0, PT, R9, R10, PT ;  /* 0x0000000a0900720c */ /* 0x008fda0003f04270 */
[----:B------:R-:W-:Y:S01]  /*01e0*/  @!P0 VIADD R16, R16, 0x1 ;  /* 0x0000000110108836 */ /* 0x000fe20000000000 */
[----:B------:R-:W-:Y:S01]  /*01f0*/  @P0 IADD3 R4, PT, PT, R4, 0x1, RZ ;  /* 0x0000000104040810 */ /* 0x000fe20007ffe0ff */
[----:B------:R1:W-:Y:S03]  /*0200*/  @!P0 STG.E desc[UR6][R12.64], R9 ;  /* 0x000000090c008986 */ /* 0x0003e6000c101906 */
[----:B------:R-:W-:Y:S01]  /*0210*/  ISETP.LT.AND P1, PT, R16, R5, PT ;  /* 0x000000051000720c */ /* 0x000fe20003f21270 */
[----:B------:R1:W-:Y:S01]  /*0220*/  @P0 STG.E desc[UR6][R12.64], R10 ;  /* 0x0000000a0c000986 */ /* 0x0003e2000c101906 */
[----:B------:R-:W-:-:S13]  /*0230*/  ISETP.GE.AND P0, PT, R4, R3, PT ;  /* 0x000000030400720c */ /* 0x000fda0003f06270 */
[----:B-1----:R-:W-:Y:S05]  /*0240*/  @!P0 BRA P1, `(.L_x_2) ;  /* 0xfffffffc00c88947 */ /* 0x002fea000083ffff */
.L_x_1:
[----:B------:R-:W-:Y:S05]  /*0250*/  BSYNC.RECONVERGENT B0 ;  /* 0x0000000000007941 */ /* 0x000fea0003800200 */
.L_x_0:
[----:B------:R-:W-:Y:S01]  /*0260*/  ISETP.GE.AND P0, PT, R16, R5, PT ;  /* 0x000000051000720c */ /* 0x000fe20003f06270 */
[----:B------:R-:W-:-:S12]  /*0270*/  BSSY.RECONVERGENT B0, `(.L_x_3) ;  /* 0x000002e000007945 */ /* 0x000fd80003800200 */
[----:B------:R-:W-:Y:S05]  /*0280*/  @P0 BRA `(.L_x_4) ;  /* 0x0000000000b00947 */ /* 0x000fea0003800000 */
[----:B0-----:R-:W-:Y:S01]  /*0290*/  IADD3 R6, PT, PT, R5, -R16, RZ ;  /* 0x8000001005067210 */ /* 0x001fe20007ffe0ff */
[----:B------:R-:W-:Y:S01]  /*02a0*/  IMAD.IADD R7, R16, 0x1, -R5 ;  /* 0x0000000110077824 */ /* 0x000fe200078e0a05 */
[----:B------:R-:W-:Y:S01]  /*02b0*/  BSSY.RECONVERGENT B1, `(.L_x_5) ;  /* 0x0000012000017945 */ /* 0x000fe20003800200 */
[----:B------:R-:W-:Y:S01]  /*02c0*/  IMAD.MOV.U32 R10, RZ, RZ, R16 ;  /* 0x000000ffff0a7224 */ /* 0x000fe200078e0010 */
[----:B------:R-:W-:Y:S02]  /*02d0*/  LOP3.LUT P1, R6, R6, 0x3, RZ, 0xc0, !PT ;  /* 0x0000000306067812 */ /* 0x000fe4000782c0ff */
[----:B------:R-:W-:-:S11]  /*02e0*/  ISETP.GT.U32.AND P0, PT, R7, -0x4, PT ;  /* 0xfffffffc0700780c */ /* 0x000fd60003f04070 */
[----:B------:R-:W-:Y:S05]  /*02f0*/  @!P1 BRA `(.L_x_6) ;  /* 0x0000000000349947 */ /* 0x000fea0003800000 */
[----:B--2---:R-:W0:Y:S01]  /*0300*/  LDC.64 R14, c[0x0][0x380] ;  /* 0x0000e000ff0e7b82 */ /* 0x004e220000000a00 */
[----:B------:R-:W-:Y:S01]  /*0310*/  IADD3 R11, PT, PT, -R6, RZ, RZ ;  /* 0x000000ff060b7210 */ /* 0x000fe20007ffe1ff */
[----:B------:R-:W-:-:S06]  /*0320*/  IMAD.MOV.U32 R10, RZ, RZ, R16 ;  /* 0x000000ffff0a7224 */ /* 0x000fcc00078e0010 */
[----:B------:R-:W1:Y:S02]  /*0330*/  LDC.64 R12, c[0x0][0x388] ;  /* 0x0000e200ff0c7b82 */ /* 0x000e640000000a00 */
.L_x_7:
[----:B0--3--:R-:W-:-:S06]  /*0340*/  IMAD.WIDE R8, R10, 0x4, R14 ;  /* 0x000000040a087825 */ /* 0x009fcc00078e020e */
[----:B------:R-:W2:Y:S01]  /*0350*/  LDG.E R9, desc[UR6][R8.64] ;  /* 0x0000000608097981 */ /* 0x000ea2000c1e1900 */
[----:B-1----:R-:W-:Y:S01]  /*0360*/  IMAD.WIDE R6, R2, 0x4, R12 ;  /* 0x0000000402067825 */ /* 0x002fe200078e020c */
[----:B------:R-:W-:-:S03]  /*0370*/  IADD3 R10, PT, PT, R10, 0x1, RZ ;  /* 0x000000010a0a7810 */ /* 0x000fc60007ffe0ff */
[----:B------:R-:W-:Y:S02]  /*0380*/  VIADD R11, R11, 0x1 ;  /* 0x000000010b0b7836 */ /* 0x000fe40000000000 */
[----:B------:R-:W-:-:S03]  /*0390*/  VIADD R2, R2, 0x1 ;  /* 0x0000000102027836 */ /* 0x000fc60000000000 */
[----:B------:R-:W-:Y:S01]  /*03a0*/  ISETP.NE.AND P1, PT, R11, RZ, PT ;  /* 0x000000ff0b00720c */ /* 0x000fe20003f25270 */
[----:B--2---:R3:W-:-:S12]  /*03b0*/  STG.E desc[UR6][R6.64], R9 ;  /* 0x0000000906007986 */ /* 0x0047d8000c101906 */
[----:B------:R-:W-:Y:S05]  /*03c0*/  @P1 BRA `(.L_x_7) ;  /* 0xfffffffc00dc1947 */ /* 0x000fea000383ffff */
.L_x_6:
[----:B------:R-:W-:Y:S05]  /*03d0*/  BSYNC.RECONVERGENT B1 ;  /* 0x0000000000017941 */ /* 0x000fea0003800200 */
.L_x_5:
[----:B------:R-:W-:Y:S05]  /*03e0*/  @P0 BRA `(.L_x_4) ;  /* 0x0000000000580947 */ /* 0x000fea0003800000 */
[----:B---3--:R-:W0:Y:S01]  /*03f0*/  LDC.64 R8, c[0x0][0x388] ;  /* 0x0000e200ff087b82 */ /* 0x008e220000000a00 */
[----:B------:R-:W-:-:S07]  /*0400*/  IMAD.IADD R5, R10, 0x1, -R5 ;  /* 0x000000010a057824 */ /* 0x000fce00078e0a05 */
[----:B------:R-:W1:Y:S01]  /*0410*/  LDC.64 R6, c[0x0][0x380] ;  /* 0x0000e000ff067b82 */ /* 0x000e620000000a00 */
[----:B0-----:R-:W-:-:S05]  /*0420*/  IADD3 R8, P1, PT, R8, 0x8, RZ ;  /* 0x0000000808087810 */ /* 0x001fca0007f3e0ff */
[----:B------:R-:W-:Y:S01]  /*0430*/  IMAD.X R9, RZ, RZ, R9, P1 ;  /* 0x000000ffff097224 */ /* 0x000fe200008e0609 */
[----:B-1----:R-:W-:-:S04]  /*0440*/  IADD3 R6, P0, PT, R6, 0x8, RZ ;  /* 0x0000000806067810 */ /* 0x002fc80007f1e0ff */
[----:B------:R-:W-:-:S09]  /*0450*/  IADD3.X R7, PT, PT, RZ, R7, RZ, P0, !PT ;  /* 0x00000007ff077210 */ /* 0x000fd200007fe4ff */
.L_x_8:
[----:B------:R-:W-:-:S05]  /*0460*/  IMAD.WIDE R12, R10, 0x4, R6 ;  /* 0x000000040a0c7825 */ /* 0x000fca00078e0206 */
[----:B-1----:R-:W3:Y:S01]  /*0470*/  LDG.E R11, desc[UR6][R12.64+-0x8] ;  /* 0xfffff8060c0b7981 */ /* 0x002ee2000c1e1900 */
[----:B--2---:R-:W-:-:S05]  /*0480*/  IMAD.WIDE R14, R2, 0x4, R8 ;  /* 0x00000004020e7825 */ /* 0x004fca00078e0208 */
[----:B---3--:R1:W-:Y:S04]  /*0490*/  STG.E desc[UR6][R14.64+-0x8], R11 ;  /* 0xfffff80b0e007986 */ /* 0x0083e8000c101906 */
[----:B------:R-:W2:Y:S04]  /*04a0*/  LDG.E R17, desc[UR6][R12.64+-0x4] ;  /* 0xfffffc060c117981 */ /* 0x000ea8000c1e1900 */
[----:B--2---:R1:W-:Y:S04]  /*04b0*/  STG.E desc[UR6][R14.64+-0x4], R17 ;  /* 0xfffffc110e007986 */ /* 0x0043e8000c101906 */
[----:B------:R-:W2:Y:S04]  /*04c0*/  LDG.E R19, desc[UR6][R12.64] ;  /* 0x000000060c137981 */ /* 0x000ea8000c1e1900 */
[----:B--2---:R1:W-:Y:S04]  /*04d0*/  STG.E desc[UR6][R14.64], R19 ;  /* 0x000000130e007986 */ /* 0x0043e8000c101906 */
[----:B------:R-:W2:Y:S01]  /*04e0*/  LDG.E R21, desc[UR6][R12.64+0x4] ;  /* 0x000004060c157981 */ /* 0x000ea2000c1e1900 */
[----:B------:R-:W-:Y:S01]  /*04f0*/  VIADD R5, R5, 0x4 ;  /* 0x0000000405057836 */ /* 0x000fe20000000000 */
[----:B------:R-:W-:Y:S01]  /*0500*/  IADD3 R10, PT, PT, R10, 0x4, RZ ;  /* 0x000000040a0a7810 */ /* 0x000fe20007ffe0ff */
[----:B------:R-:W-:-:S03]  /*0510*/  VIADD R2, R2, 0x4 ;  /* 0x0000000402027836 */ /* 0x000fc60000000000 */
[----:B------:R-:W-:Y:S01]  /*0520*/  ISETP.NE.AND P0, PT, R5, RZ, PT ;  /* 0x000000ff0500720c */ /* 0x000fe20003f05270 */
[----:B--2---:R1:W-:-:S12]  /*0530*/  STG.E desc[UR6][R14.64+0x4], R21 ;  /* 0x000004150e007986 */ /* 0x0043d8000c101906 */
[----:B------:R-:W-:Y:S05]  /*0540*/  @P0 BRA `(.L_x_8) ;  /* 0xfffffffc00c40947 */ /* 0x000fea000383ffff */
.L_x_4:
[----:B------:R-:W-:Y:S05]  /*0550*/  BSYNC.RECONVERGENT B0 ;  /* 0x0000000000007941 */ /* 0x000fea0003800200 */
.L_x_3:
[----:B------:R-:W-:Y:S01]  /*0560*/  ISETP.GE.AND P0, PT, R4, R3, PT ;  /* 0x000000030400720c */ /* 0x000fe20003f06270 */
[----:B------:R-:W-:-:S12]  /*0570*/  BSSY.RECONVERGENT B0, `(.L_x_9) ;  /* 0x000002c000007945 */ /* 0x000fd80003800200 */
[----:B------:R-:W-:Y:S05]  /*0580*/  @P0 BRA `(.L_x_10) ;  /* 0x0000000000a80947 */ /* 0x000fea0003800000 */
[C---:B------:R-:W-:Y:S01]  /*0590*/  IMAD.IADD R5, R3.reuse, 0x1, -R4 ;  /* 0x0000000103057824 */ /* 0x040fe200078e0a04 */
[----:B0--3--:R-:W-:Y:S01]  /*05a0*/  IADD3 R6, PT, PT, -R3, R4, RZ ;  /* 0x0000000403067210 */ /* 0x009fe20007ffe1ff */
[----:B------:R-:W-:Y:S03]  /*05b0*/  BSSY.RECONVERGENT B1, `(.L_x_11) ;  /* 0x0000010000017945 */ /* 0x000fe60003800200 */
[----:B------:R-:W-:Y:S02]  /*05c0*/  LOP3.LUT P1, R5, R5, 0x3, RZ, 0xc0, !PT ;  /* 0x0000000305057812 */ /* 0x000fe4000782c0ff */
[----:B------:R-:W-:-:S11]  /*05d0*/  ISETP.GT.U32.AND P0, PT, R6, -0x4, PT ;  /* 0xfffffffc0600780c */ /* 0x000fd60003f04070 */
[----:B------:R-:W-:Y:S05]  /*05e0*/  @!P1 BRA `(.L_x_12) ;  /* 0x0000000000309947 */ /* 0x000fea0003800000 */
[----:B------:R-:W0:Y:S01]  /*05f0*/  LDC.64 R12, c[0x0][0x380] ;  /* 0x0000e000ff0c7b82 */ /* 0x000e220000000a00 */
[----:B------:R-:W-:-:S07]  /*0600*/  IMAD.MOV R5, RZ, RZ, -R5 ;  /* 0x000000ffff057224 */ /* 0x000fce00078e0a05 */
[----:B------:R-:W3:Y:S02]  /*0610*/  LDC.64 R8, c[0x0][0x388] ;  /* 0x0000e200ff087b82 */ /* 0x000ee40000000a00 */
.L_x_13:
[----:B0---4-:R-:W-:-:S06]  /*0620*/  IMAD.WIDE R6, R4, 0x4, R12 ;  /* 0x0000000404067825 */ /* 0x011fcc00078e020c */
[----:B------:R-:W4:Y:S01]  /*0630*/  LDG.E R7, desc[UR6][R6.64] ;  /* 0x0000000606077981 */ /* 0x000f22000c1e1900 */
[C---:B-1-3--:R-:W-:Y:S01]  /*0640*/  IMAD.WIDE R10, R2.reuse, 0x4, R8 ;  /* 0x00000004020a7825 */ /* 0x04afe200078e0208 */
[----:B------:R-:W-:Y:S02]  /*0650*/  IADD3 R5, PT, PT, R5, 0x1, RZ ;  /* 0x0000000105057810 */ /* 0x000fe40007ffe0ff */
[----:B------:R-:W-:Y:S01]  /*0660*/  IADD3 R2, PT, PT, R2, 0x1, RZ ;  /* 0x0000000102027810 */ /* 0x000fe20007ffe0ff */
[----:B------:R-:W-:Y:S01]  /*0670*/  VIADD R4, R4, 0x1 ;  /* 0x0000000104047836 */ /* 0x000fe20000000000 */
[----:B------:R-:W-:Y:S01]  /*0680*/  ISETP.NE.AND P1, PT, R5, RZ, PT ;  /* 0x000000ff0500720c */ /* 0x000fe20003f25270 */
[----:B----4-:R4:W-:-:S12]  /*0690*/  STG.E desc[UR6][R10.64], R7 ;  /* 0x000000070a007986 */ /* 0x0109d8000c101906 */
[----:B------:R-:W-:Y:S05]  /*06a0*/  @P1 BRA `(.L_x_13) ;  /* 0xfffffffc00dc1947 */ /* 0x000fea000383ffff */
.L_x_12:
[----:B------:R-:W-:Y:S05]  /*06b0*/  BSYNC.RECONVERGENT B1 ;  /* 0x0000000000017941 */ /* 0x000fea0003800200 */
.L_x_11:
[----:B------:R-:W-:Y:S05]  /*06c0*/  @P0 BRA `(.L_x_10) ;  /* 0x0000000000580947 */ /* 0x000fea0003800000 */
[----:B----4-:R-:W0:Y:S01]  /*06d0*/  LDC.64 R6, c[0x0][0x388] ;  /* 0x0000e200ff067b82 */ /* 0x010e220000000a00 */
[----:B------:R-:W-:-:S07]  /*06e0*/  IMAD.IADD R5, R4, 0x1, -R3 ;  /* 0x0000000104057824 */ /* 0x000fce00078e0a03 */
[----:B------:R-:W3:Y:S01]  /*06f0*/  LDC.64 R8, c[0x0][0x380] ;  /* 0x0000e000ff087b82 */ /* 0x000ee20000000a00 */
[----:B0-----:R-:W-:-:S05]  /*0700*/  IADD3 R6, P1, PT, R6, 0x8, RZ ;  /* 0x0000000806067810 */ /* 0x001fca0007f3e0ff */
[----:B------:R-:W-:Y:S01]  /*0710*/  IMAD.X R7, RZ, RZ, R7, P1 ;  /* 0x000000ffff077224 */ /* 0x000fe200008e0607 */
[----:B---3--:R-:W-:-:S04]  /*0720*/  IADD3 R8, P0, PT, R8, 0x8, RZ ;  /* 0x0000000808087810 */ /* 0x008fc80007f1e0ff */
[----:B------:R-:W-:-:S09]  /*0730*/  IADD3.X R9, PT, PT, RZ, R9, RZ, P0, !PT ;  /* 0x00000009ff097210 */ /* 0x000fd200007fe4ff */
.L_x_14:
[----:B-1----:R-:W-:-:S05]  /*0740*/  IMAD.WIDE R10, R4, 0x4, R8 ;  /* 0x00000004040a7825 */ /* 0x002fca00078e0208 */
[----:B0-2---:R-:W2:Y:S01]  /*0750*/  LDG.E R15, desc[UR6][R10.64+-0x8] ;  /* 0xfffff8060a0f7981 */ /* 0x005ea2000c1e1900 */
[----:B------:R-:W-:-:S05]  /*0760*/  IMAD.WIDE R12, R2, 0x4, R6 ;  /* 0x00000004020c7825 */ /* 0x000fca00078e0206 */
[----:B--2---:R0:W-:Y:S04]  /*0770*/  STG.E desc[UR6][R12.64+-0x8], R15 ;  /* 0xfffff80f0c007986 */ /* 0x0041e8000c101906 */
[----:B------:R-:W2:Y:S04]  /*0780*/  LDG.E R17, desc[UR6][R10.64+-0x4] ;  /* 0xfffffc060a117981 */ /* 0x000ea8000c1e1900 */
[----:B--2---:R0:W-:Y:S04]  /*0790*/  STG.E desc[UR6][R12.64+-0x4], R17 ;  /* 0xfffffc110c007986 */ /* 0x0041e8000c101906 */
[----:B------:R-:W2:Y:S04]  /*07a0*/  LDG.E R19, desc[UR6][R10.64] ;  /* 0x000000060a137981 */ /* 0x000ea8000c1e1900 */
[----:B--2---:R0:W-:Y:S04]  /*07b0*/  STG.E desc[UR6][R12.64], R19 ;  /* 0x000000130c007986 */ /* 0x0041e8000c101906 */
[----:B------:R-:W2:Y:S01]  /*07c0*/  LDG.E R21, desc[UR6][R10.64+0x4] ;  /* 0x000004060a157981 */ /* 0x000ea2000c1e1900 */
[----:B------:R-:W-:Y:S01]  /*07d0*/  IADD3 R5, PT, PT, R5, 0x4, RZ ;  /* 0x0000000405057810 */ /* 0x000fe20007ffe0ff */
[----:B------:R-:W-:Y:S01]  /*07e0*/  VIADD R4, R4, 0x4 ;  /* 0x0000000404047836 */ /* 0x000fe20000000000 */
[----:B------:R-:W-:-:S02]  /*07f0*/  IADD3 R2, PT, PT, R2, 0x4, RZ ;  /* 0x0000000402027810 */ /* 0x000fc40007ffe0ff */
[----:B------:R-:W-:Y:S01]  /*0800*/  ISETP.NE.AND P0, PT, R5, RZ, PT ;  /* 0x000000ff0500720c */ /* 0x000fe20003f05270 */
[----:B--2---:R0:W-:-:S12]  /*0810*/  STG.E desc[UR6][R12.64+0x4], R21 ;  /* 0x000004150c007986 */ /* 0x0041d8000c101906 */
[----:B------:R-:W-:Y:S05]  /*0820*/  @P0 BRA `(.L_x_14) ;  /* 0xfffffffc00c40947 */ /* 0x000fea000383ffff */
.L_x_10:
[----:B------:R-:W-:Y:S05]  /*0830*/  BSYNC.RECONVERGENT B0 ;  /* 0x0000000000007941 */ /* 0x000fea0003800200 */
.L_x_9:
[----:B------:R-:W-:-:S13]  /*0840*/  ISETP.GE.AND P0, PT, R0, R3, PT ;  /* 0x000000030000720c */ /* 0x000fda0003f06270 */
[----:B------:R-:W-:Y:S05]  /*0850*/  @P0 EXIT ;  /* 0x000000000000094d */ /* 0x000fea0003800000 */
[----:B------:R-:W-:Y:S01]  /*0860*/  IMAD.IADD R2, R3, 0x1, -R0 ;  /* 0x0000000103027824 */ /* 0x000fe200078e0a00 */
[----:B------:R-:W-:Y:S01]  /*0870*/  IADD3 R4, PT, PT, R0, -R3, RZ ;  /* 0x8000000300047210 */ /* 0x000fe20007ffe0ff */
[----:B------:R-:W-:Y:S03]  /*0880*/  BSSY.RECONVERGENT B0, `(.L_x_15) ;  /* 0x000000f000007945 */ /* 0x000fe60003800200 */
[----:B------:R-:W-:Y:S02]  /*0890*/  LOP3.LUT P1, R2, R2, 0x3, RZ, 0xc0, !PT ;  /* 0x0000000302027812 */ /* 0x000fe4000782c0ff */
[----:B------:R-:W-:-:S11]  /*08a0*/  ISETP.GT.U32.AND P0, PT, R4, -0x4, PT ;  /* 0xfffffffc0400780c */ /* 0x000fd60003f04070 */
[----:B------:R-:W-:Y:S05]  /*08b0*/  @!P1 BRA `(.L_x_16) ;  /* 0x00000000002c9947 */ /* 0x000fea0003800000 */
[----:B---3--:R-:W3:Y:S01]  /*08c0*/  LDC.64 R8, c[0x0][0x380] ;  /* 0x0000e000ff087b82 */ /* 0x008ee20000000a00 */
[----:B------:R-:W-:-:S07]  /*08d0*/  IMAD.MOV R2, RZ, RZ, -R2 ;  /* 0x000000ffff027224 */ /* 0x000fce00078e0a02 */
[----:B-1--4-:R-:W1:Y:S02]  /*08e0*/  LDC.64 R10, c[0x0][0x388] ;  /* 0x0000e200ff0a7b82 */ /* 0x012e640000000a00 */
.L_x_17:
[----:B01----:R-:W-:-:S06]  /*08f0*/  IMAD.WIDE R6, R0, 0x4, R10 ;  /* 0x0000000400067825 */ /* 0x003fcc00078e020a */
[----:B------:R-:W4:Y:S01]  /*0900*/  LDG.E R7, desc[UR6][R6.64] ;  /* 0x0000000606077981 */ /* 0x000f22000c1e1900 */
[----:B---3--:R-:W-:Y:S01]  /*0910*/  IMAD.WIDE R4, R0, 0x4, R8 ;  /* 0x0000000400047825 */ /* 0x008fe200078e0208 */
[----:B------:R-:W-:-:S03]  /*0920*/  IADD3 R2, PT, PT, R2, 0x1, RZ ;  /* 0x0000000102027810 */ /* 0x000fc60007ffe0ff */
[----:B------:R-:W-:Y:S01]  /*0930*/  VIADD R0, R0, 0x1 ;  /* 0x0000000100007836 */ /* 0x000fe20000000000 */
[----:B------:R-:W-:Y:S01]  /*0940*/  ISETP.NE.AND P1, PT, R2, RZ, PT ;  /* 0x000000ff0200720c */ /* 0x000fe20003f25270 */
[----:B----4-:R0:W-:-:S12]  /*0950*/  STG.E desc[UR6][R4.64], R7 ;  /* 0x0000000704007986 */ /* 0x0101d8000c101906 */
[----:B------:R-:W-:Y:S05]  /*0960*/  @P1 BRA `(.L_x_17) ;  /* 0xfffffffc00e01947 */ /* 0x000fea000383ffff */
.L_x_16:
[----:B------:R-:W-:Y:S05]  /*0970*/  BSYNC.RECONVERGENT B0 ;  /* 0x0000000000007941 */ /* 0x000fea0003800200 */
.L_x_15:
[----:B------:R-:W-:Y:S05]  /*0980*/  @P0 EXIT ;  /* 0x000000000000094d */ /* 0x000fea0003800000 */
[----:B------:R-:W5:Y:S01]  /*0990*/  LDCU.128 UR8, c[0x0][0x380] ;  /* 0x00007000ff0877ac */ /* 0x000f620008000c00 */
[----:B0--3--:R-:W-:Y:S01]  /*09a0*/  IADD3 R6, PT, PT, -R3, R0, RZ ;  /* 0x0000000003067210 */ /* 0x009fe20007ffe1ff */
[----:B-----5:R-:W-:Y:S02]  /*09b0*/  UIADD3 UR4, UP0, UPT, UR10, 0x8, URZ ;  /* 0x000000080a047890 */ /* 0x020fe4000ff1e0ff */
[----:B------:R-:W-:Y:S02]  /*09c0*/  UIADD3 UR8, UP1, UPT, UR8, 0x8, URZ ;  /* 0x0000000808087890 */ /* 0x000fe4000ff3e0ff */
[----:B------:R-:W-:Y:S02]  /*09d0*/  UIADD3.X UR5, UPT, UPT, URZ, UR11, URZ, UP0, !UPT ;  /* 0x0000000bff057290 */ /* 0x000fe400087fe4ff */
[----:B------:R-:W-:-:S12]  /*09e0*/  UIADD3.X UR9, UPT, UPT, URZ, UR9, URZ, UP1, !UPT ;  /* 0x00000009ff097290 */ /* 0x000fd80008ffe4ff */
.L_x_18:
[----:B------:R-:W-:Y:S01]  /*09f0*/  MOV R3, UR5 ;  /* 0x0000000500037c02 */ /* 0x000fe20008000f00 */
[----:B------:R-:W-:-:S04]  /*0a00*/  IMAD.U32 R2, RZ, RZ, UR4 ;  /* 0x00000004ff027e24 */ /* 0x000fc8000f8e00ff */
[----:B------:R-:W-:-:S05]  /*0a10*/  IMAD.WIDE R2, R0, 0x4, R2 ;  /* 0x0000000400027825 */ /* 0x000fca00078e0202 */
[----:B0---4-:R-:W3:Y:S01]  /*0a20*/  LDG.E R7, desc[UR6][R2.64+-0x8] ;  /* 0xfffff80602077981 */ /* 0x011ee2000c1e1900 */
[----:B------:R-:W-:Y:S01]  /*0a30*/  MOV R5, UR9 ;  /* 0x0000000900057c02 */ /* 0x000fe20008000f00 */
[----:B------:R-:W-:-:S04]  /*0a40*/  IMAD.U32 R4, RZ, RZ, UR8 ;  /* 0x00000008ff047e24 */ /* 0x000fc8000f8e00ff */
[----:B------:R-:W-:-:S05]  /*0a50*/  IMAD.WIDE R4, R0, 0x4, R4 ;  /* 0x0000000400047825 */ /* 0x000fca00078e0204 */
[----:B---3--:R0:W-:Y:S04]  /*0a60*/  STG.E desc[UR6][R4.64+-0x8], R7 ;  /* 0xfffff80704007986 */ /* 0x0081e8000c101906 */
[----:B------:R-:W3:Y:S04]  /*0a70*/  LDG.E R9, desc[UR6][R2.64+-0x4] ;  /* 0xfffffc0602097981 */ /* 0x000ee8000c1e1900 */
[----:B---3--:R0:W-:Y:S04]  /*0a80*/  STG.E desc[UR6][R4.64+-0x4], R9 ;  /* 0xfffffc0904007986 */ /* 0x0081e8000c101906 */
[----:B-1----:R-:W3:Y:S04]  /*0a90*/  LDG.E R11, desc[UR6][R2.64] ;  /* 0x00000006020b7981 */ /* 0x002ee8000c1e1900 */
[----:B---3--:R0:W-:Y:S04]  /*0aa0*/  STG.E desc[UR6][R4.64], R11 ;  /* 0x0000000b04007986 */ /* 0x0081e8000c101906 */
[----:B------:R-:W3:Y:S01]  /*0ab0*/  LDG.E R13, desc[UR6][R2.64+0x4] ;  /* 0x00000406020d7981 */ /* 0x000ee2000c1e1900 */
[----:B------:R-:W-:Y:S01]  /*0ac0*/  VIADD R6, R6, 0x4 ;  /* 0x0000000406067836 */ /* 0x000fe20000000000 */
[----:B------:R-:W-:-:S04]  /*0ad0*/  IADD3 R0, PT, PT, R0, 0x4, RZ ;  /* 0x0000000400007810 */ /* 0x000fc80007ffe0ff */
[----:B------:R-:W-:Y:S01]  /*0ae0*/  ISETP.NE.AND P0, PT, R6, RZ, PT ;  /* 0x000000ff0600720c */ /* 0x000fe20003f05270 */
[----:B---3--:R0:W-:-:S12]  /*0af0*/  STG.E desc[UR6][R4.64+0x4], R13 ;  /* 0x0000040d04007986 */ /* 0x0081d8000c101906 */
[----:B------:R-:W-:Y:S05]  /*0b00*/  @P0 BRA `(.L_x_18) ;  /* 0xfffffffc00b80947 */ /* 0x000fea000383ffff */
[----:B------:R-:W-:Y:S05]  /*0b10*/  EXIT ;  /* 0x000000000000794d */ /* 0x000fea0003800000 */
.L_x_19:
[----:B------:R-:W-:-:S00]  /*0b20*/  BRA `(.L_x_19) ;  /* 0xfffffffc00fc7947 */ /* 0x000fc0000383ffff */
[----:B------:R-:W-:-:S00]  /*0b30*/  NOP ;  /* 0x0000000000007918 */ /* 0x000fc00000000000 */
        /* <DEDUP_REMOVED lines=12> */
.L_x_20:


//--------------------- .nv.shared.reserved.0     --------------------------
	.section	.nv.shared.reserved.0,"aw",@nobits
	.weak		__nv_reservedSMEM_offset_0_alias
	.size		__nv_reservedSMEM_offset_0_alias, 0, 64
	.other		__nv_reservedSMEM_offset_0_alias,@"STO_CUDA_RESERVED_SHARED STV_DEFAULT"
__nv_reservedSMEM_offset_0_alias:
	.zero		0
	.zero		64


//--------------------- .nv.constant0._Z15mergeSortKernelPiS_ii --------------------------
	.section	.nv.constant0._Z15mergeSortKernelPiS_ii,"a",@progbits
	.sectionflags	@""
	.align	4
.nv.constant0._Z15mergeSortKernelPiS_ii:
	.zero		920


//--------------------- SYMBOLS --------------------------

	.type		.nv.reservedSmem.offset0,@object
	.size		.nv.reservedSmem.offset0,0x4
